	.headerflags	@"EF_CUDA_TEXMODE_UNIFIED EF_CUDA_64BIT_ADDRESS EF_CUDA_ACCELERATORS EF_CUDA_SM90 EF_CUDA_VIRTUAL_SM(EF_CUDA_SM90)"
	.elftype	@"ET_EXEC"


//--------------------- .nv.info                  --------------------------
	.section	.nv.info,"",@"SHT_CUDA_INFO"
	.align	4


	//----- nvinfo : EIATTR_REGCOUNT
	.align		4
        /*0000*/ 	.byte	0x04, 0x2f
        /*0002*/ 	.short	(.L_1 - .L_0)
	.align		4
.L_0:
        /*0004*/ 	.word	index@(triton_poi_fused_0)
        /*0008*/ 	.word	0x00000020


	//----- nvinfo : EIATTR_MIN_STACK_SIZE
	.align		4
.L_1:
        /*000c*/ 	.byte	0x04, 0x12
        /*000e*/ 	.short	(.L_3 - .L_2)
	.align		4
.L_2:
        /*0010*/ 	.word	index@(triton_poi_fused_0)
        /*0014*/ 	.word	0x00000000


	//----- nvinfo : EIATTR_FRAME_SIZE
	.align		4
.L_3:
        /*0018*/ 	.byte	0x04, 0x11
        /*001a*/ 	.short	(.L_5 - .L_4)
	.align		4
.L_4:
        /*001c*/ 	.word	index@(triton_poi_fused_0)
        /*0020*/ 	.word	0x00000000


	//----- nvinfo : EIATTR_MIN_STACK_SIZE
	.align		4
.L_5:
        /*0024*/ 	.byte	0x04, 0x12
        /*0026*/ 	.short	(.L_7 - .L_6)
	.align		4
.L_6:
        /*0028*/ 	.word	index@(triton_poi_fused_0)
        /*002c*/ 	.word	0x00000000
.L_7:


//--------------------- .nv.info.triton_poi_fused_0 --------------------------
	.section	.nv.info.triton_poi_fused_0,"",@"SHT_CUDA_INFO"
	.sectionflags	@""
	.align	4


	//----- nvinfo : EIATTR_CUDA_API_VERSION
	.align		4
        /*0000*/ 	.byte	0x04, 0x37
        /*0002*/ 	.short	(.L_9 - .L_8)
.L_8:
        /*0004*/ 	.word	0x0000007c


	//----- nvinfo : EIATTR_KPARAM_INFO
	.align		4
.L_9:
        /*0008*/ 	.byte	0x04, 0x17
        /*000a*/ 	.short	(.L_11 - .L_10)
.L_10:
        /*000c*/ 	.word	0x00000000
        /*0010*/ 	.short	0x0003
        /*0012*/ 	.short	0x0014
        /*0014*/ 	.byte	0x00, 0xf0, 0x11, 0x00


	//----- nvinfo : EIATTR_KPARAM_INFO
	.align		4
.L_11:
        /*0018*/ 	.byte	0x04, 0x17
        /*001a*/ 	.short	(.L_13 - .L_12)
.L_12:
        /*001c*/ 	.word	0x00000000
        /*0020*/ 	.short	0x0002
        /*0022*/ 	.short	0x0010
        /*0024*/ 	.byte	0x00, 0xf0, 0x11, 0x00


	//----- nvinfo : EIATTR_KPARAM_INFO
	.align		4
.L_13:
        /*0028*/ 	.byte	0x04, 0x17
        /*002a*/ 	.short	(.L_15 - .L_14)
.L_14:
        /*002c*/ 	.word	0x00000000
        /*0030*/ 	.short	0x0001
        /*0032*/ 	.short	0x0008
        /*0034*/ 	.byte	0x00, 0xf4, 0x21, 0x00


	//----- nvinfo : EIATTR_KPARAM_INFO
	.align		4
.L_15:
        /*0038*/ 	.byte	0x04, 0x17
        /*003a*/ 	.short	(.L_17 - .L_16)
.L_16:
        /*003c*/ 	.word	0x00000000
        /*0040*/ 	.short	0x0000
        /*0042*/ 	.short	0x0000
        /*0044*/ 	.byte	0x00, 0xf4, 0x21, 0x00


	//----- nvinfo : EIATTR_SPARSE_MMA_MASK
	.align		4
.L_17:
        /*0048*/ 	.byte	0x03, 0x50
        /*004a*/ 	.short	0x0000


	//----- nvinfo : EIATTR_MAXREG_COUNT
	.align		4
        /*004c*/ 	.byte	0x03, 0x1b
        /*004e*/ 	.short	0x00ff


	//----- nvinfo : EIATTR_EXIT_INSTR_OFFSETS
	.align		4
        /*0050*/ 	.byte	0x04, 0x1c
        /*0052*/ 	.short	(.L_19 - .L_18)


	//   ....[0]....
.L_18:
        /*0054*/ 	.word	0x00000770


	//   ....[1]....
        /*0058*/ 	.word	0x00000790


	//----- nvinfo : EIATTR_REQNTID
	.align		4
.L_19:
        /*005c*/ 	.byte	0x04, 0x10
        /*005e*/ 	.short	(.L_21 - .L_20)
.L_20:
        /*0060*/ 	.word	0x00000080
        /*0064*/ 	.word	0x00000001
        /*0068*/ 	.word	0x00000001


	//----- nvinfo : EIATTR_CBANK_PARAM_SIZE
	.align		4
.L_21:
        /*006c*/ 	.byte	0x03, 0x19
        /*006e*/ 	.short	0x0018


	//----- nvinfo : EIATTR_PARAM_CBANK
	.align		4
        /*0070*/ 	.byte	0x04, 0x0a
        /*0072*/ 	.short	(.L_23 - .L_22)
	.align		4
.L_22:
        /*0074*/ 	.word	index@(.nv.constant0.triton_poi_fused_0)
        /*0078*/ 	.short	0x0210
        /*007a*/ 	.short	0x0018


	//----- nvinfo : EIATTR_SW_WAR
	.align		4
.L_23:
        /*007c*/ 	.byte	0x04, 0x36
        /*007e*/ 	.short	(.L_25 - .L_24)
.L_24:
        /*0080*/ 	.word	0x00000008
.L_25:


//--------------------- .nv.callgraph             --------------------------
	.section	.nv.callgraph,"",@"SHT_CUDA_CALLGRAPH"
	.align	4
	.sectionentsize	8
	.align		4
        /*0000*/ 	.word	0x00000000
	.align		4
        /*0004*/ 	.word	0xffffffff
	.align		4
        /*0008*/ 	.word	0x00000000
	.align		4
        /*000c*/ 	.word	0xfffffffe
	.align		4
        /*0010*/ 	.word	0x00000000
	.align		4
        /*0014*/ 	.word	0xfffffffd
	.align		4
        /*0018*/ 	.word	0x00000000
	.align		4
        /*001c*/ 	.word	0xfffffffc


//--------------------- .text.triton_poi_fused_0  --------------------------
	.section	.text.triton_poi_fused_0,"ax",@progbits
	.align	128
        .global         triton_poi_fused_0
        .type           triton_poi_fused_0,@function
        .size           triton_poi_fused_0,(.L_x_1 - triton_poi_fused_0)
        .other          triton_poi_fused_0,@"STO_CUDA_ENTRY STV_DEFAULT"
triton_poi_fused_0:
.text.triton_poi_fused_0:
[----:B------:R-:W0:Y:S01]  /*0000*/  LDC R1, c[0x0][0x28] ;  /* 0x00000a00ff017b82 */ /* 0x000e220000000800 */
[----:B------:R-:W1:Y:S07]  /*0010*/  S2R R10, SR_TID.X ;  /* 0x00000000000a7919 */ /* 0x000e6e0000002100 */
[----:B------:R-:W2:Y:S01]  /*0020*/  S2UR UR4, SR_CTAID.Y ;  /* 0x00000000000479c3 */ /* 0x000ea20000002600 */
[----:B------:R-:W-:Y:S01]  /*0030*/  HFMA2.MMA R0, -RZ, RZ, 0, 0 ;  /* 0x00000000ff007435 */ /* 0x000fe200000001ff */
[----:B------:R-:W3:Y:S06]  /*0040*/  S2R R3, SR_CTAID.X ;  /* 0x0000000000037919 */ /* 0x000eec0000002500 */
[----:B------:R-:W4:Y:S01]  /*0050*/  LDC.64 R12, c[0x0][0x210] ;  /* 0x00008400ff0c7b82 */ /* 0x000f220000000a00 */
[----:B--2---:R-:W-:Y:S01]  /*0060*/  USHF.L.U32 UR4, UR4, 0x5, URZ ;  /* 0x0000000504047899 */ /* 0x004fe2000800063f */
[----:B-1----:R-:W-:-:S02]  /*0070*/  SHF.R.U32.HI R19, RZ, 0x5, R10 ;  /* 0x00000005ff137819 */ /* 0x002fc4000001160a */
[----:B------:R-:W-:Y:S02]  /*0080*/  LOP3.LUT R10, R10, 0x1f, RZ, 0xc0, !PT ;  /* 0x0000001f0a0a7812 */ /* 0x000fe400078ec0ff */
[----:B------:R-:W-:Y:S02]  /*0090*/  SGXT.U32 R19, R19, 0x2 ;  /* 0x000000021313781a */ /* 0x000fe40000000000 */
[----:B---3--:R-:W-:Y:S02]  /*00a0*/  LEA R10, R3, R10, 0x5 ;  /* 0x0000000a030a7211 */ /* 0x008fe400078e28ff */
[----:B------:R-:W-:Y:S01]  /*00b0*/  LOP3.LUT R19, R19, UR4, RZ, 0xfc, !PT ;  /* 0x0000000413137c12 */ /* 0x000fe2000f8efcff */
[----:B------:R-:W-:Y:S01]  /*00c0*/  ULDC.64 UR4, c[0x0][0x208] ;  /* 0x0000820000047ab9 */ /* 0x000fe20000000a00 */
[----:B------:R-:W-:-:S03]  /*00d0*/  ISETP.GE.AND P0, PT, R10, 0x31, PT ;  /* 0x000000310a00780c */ /* 0x000fc60003f06270 */
[C---:B------:R-:W-:Y:S01]  /*00e0*/  IMAD R21, R19.reuse, 0x31, R10 ;  /* 0x0000003113157824 */ /* 0x040fe200078e020a */
[----:B------:R-:W-:-:S03]  /*00f0*/  ISETP.LT.AND P1, PT, R19, 0x300, !P0 ;  /* 0x000003001300780c */ /* 0x000fc60004721270 */
[----:B----4-:R-:W-:Y:S01]  /*0100*/  IMAD.WIDE R14, R21, 0x4, R12 ;  /* 0x00000004150e7825 */ /* 0x010fe200078e020c */
[C---:B------:R-:W-:Y:S02]  /*0110*/  LOP3.LUT R4, R19.reuse, 0x4, RZ, 0xfc, !PT ;  /* 0x0000000413047812 */ /* 0x040fe400078efcff */
[C---:B------:R-:W-:Y:S02]  /*0120*/  LOP3.LUT R11, R19.reuse, 0xc, RZ, 0xfc, !PT ;  /* 0x0000000c130b7812 */ /* 0x040fe400078efcff */
[C---:B------:R-:W-:Y:S02]  /*0130*/  LOP3.LUT R2, R19.reuse, 0x10, RZ, 0xfc, !PT ;  /* 0x0000001013027812 */ /* 0x040fe400078efcff */
[----:B------:R-:W-:Y:S02]  /*0140*/  LOP3.LUT R9, R19, 0x8, RZ, 0xfc, !PT ;  /* 0x0000000813097812 */ /* 0x000fe400078efcff */
[----:B------:R-:W-:Y:S01]  /*0150*/  IADD3 R29, R21, 0xc4, RZ ;  /* 0x000000c4151d7810 */ /* 0x000fe20007ffe0ff */
[----:B------:R1:W2:Y:S01]  /*0160*/  @P1 LDG.E.EL R0, desc[UR4][R14.64] ;  /* 0x000000040e001981 */ /* 0x0002a2000c2e1900 */
[----:B------:R-:W-:-:S02]  /*0170*/  ISETP.LT.AND P6, PT, R4, 0x300, !P0 ;  /* 0x000003000400780c */ /* 0x000fc400047c1270 */
[----:B------:R-:W-:Y:S02]  /*0180*/  ISETP.LT.AND P4, PT, R11, 0x300, !P0 ;  /* 0x000003000b00780c */ /* 0x000fe40004781270 */
[----:B------:R-:W-:Y:S02]  /*0190*/  ISETP.LT.AND P3, PT, R2, 0x300, !P0 ;  /* 0x000003000200780c */ /* 0x000fe40004761270 */
[----:B------:R-:W-:Y:S01]  /*01a0*/  LOP3.LUT R22, R19, 0x14, RZ, 0xfc, !PT ;  /* 0x0000001413167812 */ /* 0x000fe200078efcff */
[----:B------:R-:W-:Y:S01]  /*01b0*/  HFMA2.MMA R5, -RZ, RZ, 0, 0 ;  /* 0x00000000ff057435 */ /* 0x000fe200000001ff */
[----:B------:R-:W-:Y:S01]  /*01c0*/  MOV R8, RZ ;  /* 0x000000ff00087202 */ /* 0x000fe20000000f00 */
[----:B------:R-:W-:Y:S01]  /*01d0*/  IMAD.WIDE R28, R29, 0x4, R12 ;  /* 0x000000041d1c7825 */ /* 0x000fe200078e020c */
[----:B------:R-:W-:Y:S02]  /*01e0*/  ISETP.LT.AND P5, PT, R9, 0x300, !P0 ;  /* 0x000003000900780c */ /* 0x000fe400047a1270 */
[----:B-1----:R-:W-:-:S02]  /*01f0*/  IADD3 R15, R21, 0x24c, RZ ;  /* 0x0000024c150f7810 */ /* 0x002fc40007ffe0ff */
[----:B------:R-:W-:Y:S02]  /*0200*/  LOP3.LUT R24, R19, 0x18, RZ, 0xfc, !PT ;  /* 0x0000001813187812 */ /* 0x000fe400078efcff */
[----:B------:R-:W-:Y:S02]  /*0210*/  CS2R R6, SRZ ;  /* 0x0000000000067805 */ /* 0x000fe4000001ff00 */
[----:B------:R-:W-:Y:S02]  /*0220*/  IADD3 R17, R21, 0x310, RZ ;  /* 0x0000031015117810 */ /* 0x000fe40007ffe0ff */
[----:B------:R-:W-:Y:S02]  /*0230*/  P2R R18, PR, RZ, 0x2 ;  /* 0x00000002ff127803 */ /* 0x000fe40000000000 */
[----:B------:R-:W-:Y:S02]  /*0240*/  IADD3 R27, R21, 0x188, RZ ;  /* 0x00000188151b7810 */ /* 0x000fe40007ffe0ff */
[----:B------:R-:W-:Y:S01]  /*0250*/  ISETP.LT.AND P2, PT, R22, 0x300, !P0 ;  /* 0x000003001600780c */ /* 0x000fe20004741270 */
[--C-:B------:R-:W-:Y:S01]  /*0260*/  IMAD.WIDE R14, R15, 0x4, R12.reuse ;  /* 0x000000040f0e7825 */ /* 0x100fe200078e020c */
[----:B------:R-:W-:Y:S01]  /*0270*/  ISETP.LT.AND P1, PT, R24, 0x300, !P0 ;  /* 0x000003001800780c */ /* 0x000fe20004721270 */
[----:B------:R1:W3:Y:S01]  /*0280*/  @P6 LDG.E.EL R8, desc[UR4][R28.64] ;  /* 0x000000041c086981 */ /* 0x0002e2000c2e1900 */
[----:B------:R-:W-:Y:S01]  /*0290*/  IADD3 R20, R21, 0x3d4, RZ ;  /* 0x000003d415147810 */ /* 0x000fe20007ffe0ff */
[--C-:B------:R-:W-:Y:S01]  /*02a0*/  IMAD.WIDE R16, R17, 0x4, R12.reuse ;  /* 0x0000000411107825 */ /* 0x100fe200078e020c */
[----:B------:R-:W-:Y:S01]  /*02b0*/  HFMA2.MMA R23, -RZ, RZ, 0, 0 ;  /* 0x00000000ff177435 */ /* 0x000fe200000001ff */
[----:B------:R-:W-:Y:S01]  /*02c0*/  P2R R3, PR, RZ, 0x40 ;  /* 0x00000040ff037803 */ /* 0x000fe20000000000 */
[----:B------:R4:W3:Y:S01]  /*02d0*/  @P4 LDG.E.EL R6, desc[UR4][R14.64] ;  /* 0x000000040e064981 */ /* 0x0008e2000c2e1900 */
[----:B------:R-:W-:Y:S01]  /*02e0*/  IMAD.WIDE R26, R27, 0x4, R12 ;  /* 0x000000041b1a7825 */ /* 0x000fe200078e020c */
[----:B------:R-:W-:-:S02]  /*02f0*/  ISETP.NE.AND P6, PT, R18, RZ, PT ;  /* 0x000000ff1200720c */ /* 0x000fc40003fc5270 */
[----:B-1----:R-:W-:Y:S01]  /*0300*/  IADD3 R29, R21, 0x498, RZ ;  /* 0x00000498151d7810 */ /* 0x002fe20007ffe0ff */
[----:B------:R1:W3:Y:S01]  /*0310*/  @P3 LDG.E.EL R5, desc[UR4][R16.64] ;  /* 0x0000000410053981 */ /* 0x0002e2000c2e1900 */
[----:B------:R-:W-:Y:S01]  /*0320*/  MOV R18, RZ ;  /* 0x000000ff00127202 */ /* 0x000fe20000000f00 */
[--C-:B----4-:R-:W-:Y:S02]  /*0330*/  IMAD.WIDE R14, R20, 0x4, R12.reuse ;  /* 0x00000004140e7825 */ /* 0x110fe400078e020c */
[----:B------:R4:W3:Y:S04]  /*0340*/  @P5 LDG.E.EL R7, desc[UR4][R26.64] ;  /* 0x000000041a075981 */ /* 0x0008e8000c2e1900 */
[----:B------:R-:W3:Y:S01]  /*0350*/  @P2 LDG.E.EL R18, desc[UR4][R14.64] ;  /* 0x000000040e122981 */ /* 0x000ee2000c2e1900 */
[----:B-1----:R-:W-:-:S05]  /*0360*/  IMAD.WIDE R16, R29, 0x4, R12 ;  /* 0x000000041d107825 */ /* 0x002fca00078e020c */
[----:B------:R1:W3:Y:S01]  /*0370*/  @P1 LDG.E.EL R23, desc[UR4][R16.64] ;  /* 0x0000000410171981 */ /* 0x0002e2000c2e1900 */
[----:B------:R-:W-:Y:S01]  /*0380*/  IADD3 R21, R21, 0x55c, RZ ;  /* 0x0000055c15157810 */ /* 0x000fe20007ffe0ff */
[----:B----4-:R-:W-:-:S04]  /*0390*/  IMAD.HI R27, R19, 0x55555556, RZ ;  /* 0x55555556131b7827 */ /* 0x010fc800078e02ff */
[----:B------:R-:W-:Y:S02]  /*03a0*/  IMAD.WIDE R20, R21, 0x4, R12 ;  /* 0x0000000415147825 */ /* 0x000fe400078e020c */
[----:B------:R-:W4:Y:S01]  /*03b0*/  LDC.64 R12, c[0x0][0x218] ;  /* 0x00008600ff0c7b82 */ /* 0x000f220000000a00 */
[----:B------:R-:W-:Y:S02]  /*03c0*/  LEA.HI R28, R27, R27, RZ, 0x1 ;  /* 0x0000001b1b1c7211 */ /* 0x000fe400078f08ff */
[----:B------:R-:W-:-:S03]  /*03d0*/  LOP3.LUT R25, R19, 0x1c, RZ, 0xfc, !PT ;  /* 0x0000001c13197812 */ /* 0x000fc600078efcff */
[----:B------:R-:W-:Y:S01]  /*03e0*/  IMAD R19, R28, -0x3, R19 ;  /* 0xfffffffd1c137824 */ /* 0x000fe200078e0213 */
[----:B------:R-:W-:-:S03]  /*03f0*/  ISETP.LT.AND P0, PT, R25, 0x300, !P0 ;  /* 0x000003001900780c */ /* 0x000fc60004701270 */
[----:B------:R-:W-:Y:S01]  /*0400*/  IMAD R19, R10, 0x3, R19 ;  /* 0x000000030a137824 */ /* 0x000fe200078e0213 */
[----:B------:R-:W-:-:S03]  /*0410*/  MOV R26, RZ ;  /* 0x000000ff001a7202 */ /* 0x000fc60000000f00 */
[----:B------:R-:W-:Y:S02]  /*0420*/  IMAD R19, R28, 0x93, R19 ;  /* 0x000000931c137824 */ /* 0x000fe400078e0213 */
[----:B-1----:R-:W-:-:S04]  /*0430*/  IMAD.HI R16, R9, 0x55555556, RZ ;  /* 0x5555555609107827 */ /* 0x002fc800078e02ff */
[----:B------:R1:W5:Y:S01]  /*0440*/  @P0 LDG.E.EL R26, desc[UR4][R20.64] ;  /* 0x00000004141a0981 */ /* 0x000362000c2e1900 */
[----:B0---4-:R-:W-:Y:S01]  /*0450*/  IMAD.WIDE R14, R19, 0x4, R12 ;  /* 0x00000004130e7825 */ /* 0x011fe200078e020c */
[----:B------:R-:W-:-:S03]  /*0460*/  LEA.HI R16, R16, R16, RZ, 0x1 ;  /* 0x0000001010107211 */ /* 0x000fc600078f08ff */
[----:B------:R-:W-:-:S04]  /*0470*/  IMAD.HI R17, R11, 0x55555556, RZ ;  /* 0x555555560b117827 */ /* 0x000fc800078e02ff */
[----:B------:R-:W-:-:S04]  /*0480*/  IMAD R9, R16, -0x3, R9 ;  /* 0xfffffffd10097824 */ /* 0x000fc800078e0209 */
[----:B------:R-:W-:Y:S02]  /*0490*/  IMAD R9, R16, 0x93, R9 ;  /* 0x0000009310097824 */ /* 0x000fe400078e0209 */
[----:B------:R-:W-:-:S04]  /*04a0*/  IMAD.HI R16, R2, 0x55555556, RZ ;  /* 0x5555555602107827 */ /* 0x000fc800078e02ff */
[----:B------:R-:W-:Y:S01]  /*04b0*/  IMAD R9, R10, 0x3, R9 ;  /* 0x000000030a097824 */ /* 0x000fe200078e0209 */
[----:B--2---:R0:W-:Y:S01]  /*04c0*/  @P6 STG.E desc[UR4][R14.64], R0 ;  /* 0x000000000e006986 */ /* 0x0041e2000c101904 */
[----:B------:R-:W-:Y:S01]  /*04d0*/  ISETP.NE.AND P6, PT, R3, RZ, PT ;  /* 0x000000ff0300720c */ /* 0x000fe20003fc5270 */
[----:B------:R-:W-:-:S05]  /*04e0*/  IMAD.HI R3, R4, 0x55555556, RZ ;  /* 0x5555555604037827 */ /* 0x000fca00078e02ff */
[----:B------:R-:W-:-:S05]  /*04f0*/  LEA.HI R3, R3, R3, RZ, 0x1 ;  /* 0x0000000303037211 */ /* 0x000fca00078f08ff */
[----:B------:R-:W-:Y:S02]  /*0500*/  IMAD R4, R3, -0x3, R4 ;  /* 0xfffffffd03047824 */ /* 0x000fe400078e0204 */
[----:B0-----:R-:W-:-:S04]  /*0510*/  IMAD.HI R0, R22, 0x55555556, RZ ;  /* 0x5555555616007827 */ /* 0x001fc800078e02ff */
[----:B------:R-:W-:Y:S01]  /*0520*/  IMAD R3, R3, 0x93, R4 ;  /* 0x0000009303037824 */ /* 0x000fe200078e0204 */
[----:B------:R-:W-:Y:S01]  /*0530*/  LEA.HI R4, R17, R17, RZ, 0x1 ;  /* 0x0000001111047211 */ /* 0x000fe200078f08ff */
[----:B------:R-:W-:-:S04]  /*0540*/  IMAD.HI R17, R24, 0x55555556, RZ ;  /* 0x5555555618117827 */ /* 0x000fc800078e02ff */
[----:B------:R-:W-:Y:S01]  /*0550*/  IMAD.HI R14, R25, 0x55555556, RZ ;  /* 0x55555556190e7827 */ /* 0x000fe200078e02ff */
[----:B------:R-:W-:-:S03]  /*0560*/  LEA.HI R15, R16, R16, RZ, 0x1 ;  /* 0x00000010100f7211 */ /* 0x000fc600078f08ff */
[----:B------:R-:W-:Y:S01]  /*0570*/  IMAD R19, R4, -0x3, R11 ;  /* 0xfffffffd04137824 */ /* 0x000fe200078e020b */
[----:B------:R-:W-:Y:S02]  /*0580*/  LEA.HI R11, R0, R0, RZ, 0x1 ;  /* 0x00000000000b7211 */ /* 0x000fe400078f08ff */
[----:B------:R-:W-:Y:S02]  /*0590*/  LEA.HI R17, R17, R17, RZ, 0x1 ;  /* 0x0000001111117211 */ /* 0x000fe400078f08ff */
[----:B------:R-:W-:Y:S01]  /*05a0*/  LEA.HI R0, R14, R14, RZ, 0x1 ;  /* 0x0000000e0e007211 */ /* 0x000fe200078f08ff */
[----:B------:R-:W-:Y:S02]  /*05b0*/  IMAD R2, R15, -0x3, R2 ;  /* 0xfffffffd0f027824 */ /* 0x000fe400078e0202 */
[----:B------:R-:W-:Y:S02]  /*05c0*/  IMAD R22, R11, -0x3, R22 ;  /* 0xfffffffd0b167824 */ /* 0x000fe400078e0216 */
[----:B------:R-:W-:-:S02]  /*05d0*/  IMAD R24, R17, -0x3, R24 ;  /* 0xfffffffd11187824 */ /* 0x000fc400078e0218 */
[----:B------:R-:W-:Y:S02]  /*05e0*/  IMAD R25, R0, -0x3, R25 ;  /* 0xfffffffd00197824 */ /* 0x000fe400078e0219 */
[----:B------:R-:W-:Y:S02]  /*05f0*/  IMAD R19, R4, 0x93, R19 ;  /* 0x0000009304137824 */ /* 0x000fe400078e0213 */
[----:B-1----:R-:W-:Y:S02]  /*0600*/  IMAD R21, R15, 0x93, R2 ;  /* 0x000000930f157824 */ /* 0x002fe400078e0202 */
[----:B------:R-:W-:Y:S02]  /*0610*/  IMAD R11, R11, 0x93, R22 ;  /* 0x000000930b0b7824 */ /* 0x000fe400078e0216 */
[----:B------:R-:W-:Y:S02]  /*0620*/  IMAD R27, R17, 0x93, R24 ;  /* 0x00000093111b7824 */ /* 0x000fe400078e0218 */
[----:B------:R-:W-:-:S02]  /*0630*/  IMAD R29, R0, 0x93, R25 ;  /* 0x00000093001d7824 */ /* 0x000fc400078e0219 */
[C---:B------:R-:W-:Y:S02]  /*0640*/  IMAD R3, R10.reuse, 0x3, R3 ;  /* 0x000000030a037824 */ /* 0x040fe400078e0203 */
[C---:B------:R-:W-:Y:S02]  /*0650*/  IMAD R15, R10.reuse, 0x3, R19 ;  /* 0x000000030a0f7824 */ /* 0x040fe400078e0213 */
[C---:B------:R-:W-:Y:S02]  /*0660*/  IMAD R17, R10.reuse, 0x3, R21 ;  /* 0x000000030a117824 */ /* 0x040fe400078e0215 */
[C---:B------:R-:W-:Y:S02]  /*0670*/  IMAD R21, R10.reuse, 0x3, R11 ;  /* 0x000000030a157824 */ /* 0x040fe400078e020b */
[C---:B------:R-:W-:Y:S02]  /*0680*/  IMAD R25, R10.reuse, 0x3, R27 ;  /* 0x000000030a197824 */ /* 0x040fe400078e021b */
[----:B------:R-:W-:-:S02]  /*0690*/  IMAD R29, R10, 0x3, R29 ;  /* 0x000000030a1d7824 */ /* 0x000fc400078e021d */
[----:B------:R-:W-:-:S04]  /*06a0*/  IMAD.WIDE R2, R3, 0x4, R12 ;  /* 0x0000000403027825 */ /* 0x000fc800078e020c */
[--C-:B------:R-:W-:Y:S01]  /*06b0*/  IMAD.WIDE R10, R9, 0x4, R12.reuse ;  /* 0x00000004090a7825 */ /* 0x100fe200078e020c */
[----:B---3--:R0:W-:Y:S03]  /*06c0*/  @P6 STG.E desc[UR4][R2.64], R8 ;  /* 0x0000000802006986 */ /* 0x0081e6000c101904 */
[--C-:B------:R-:W-:Y:S01]  /*06d0*/  IMAD.WIDE R14, R15, 0x4, R12.reuse ;  /* 0x000000040f0e7825 */ /* 0x100fe200078e020c */
[----:B------:R0:W-:Y:S03]  /*06e0*/  @P5 STG.E desc[UR4][R10.64], R7 ;  /* 0x000000070a005986 */ /* 0x0001e6000c101904 */
[--C-:B------:R-:W-:Y:S01]  /*06f0*/  IMAD.WIDE R16, R17, 0x4, R12.reuse ;  /* 0x0000000411107825 */ /* 0x100fe200078e020c */
[----:B------:R0:W-:Y:S03]  /*0700*/  @P4 STG.E desc[UR4][R14.64], R6 ;  /* 0x000000060e004986 */ /* 0x0001e6000c101904 */
[--C-:B------:R-:W-:Y:S01]  /*0710*/  IMAD.WIDE R20, R21, 0x4, R12.reuse ;  /* 0x0000000415147825 */ /* 0x100fe200078e020c */
[----:B------:R0:W-:Y:S03]  /*0720*/  @P3 STG.E desc[UR4][R16.64], R5 ;  /* 0x0000000510003986 */ /* 0x0001e6000c101904 */
[--C-:B------:R-:W-:Y:S01]  /*0730*/  IMAD.WIDE R24, R25, 0x4, R12.reuse ;  /* 0x0000000419187825 */ /* 0x100fe200078e020c */
[----:B------:R0:W-:Y:S04]  /*0740*/  @P2 STG.E desc[UR4][R20.64], R18 ;  /* 0x0000001214002986 */ /* 0x0001e8000c101904 */
[----:B------:R0:W-:Y:S01]  /*0750*/  @P1 STG.E desc[UR4][R24.64], R23 ;  /* 0x0000001718001986 */ /* 0x0001e2000c101904 */
[----:B------:R-:W-:Y:S01]  /*0760*/  IMAD.WIDE R12, R29, 0x4, R12 ;  /* 0x000000041d0c7825 */ /* 0x000fe200078e020c */
[----:B0-----:R-:W-:Y:S06]  /*0770*/  @!P0 EXIT ;  /* 0x000000000000894d */ /* 0x001fec0003800000 */
[----:B-----5:R-:W-:Y:S01]  /*0780*/  STG.E desc[UR4][R12.64], R26 ;  /* 0x0000001a0c007986 */ /* 0x020fe2000c101904 */
[----:B------:R-:W-:Y:S05]  /*0790*/  EXIT ;  /* 0x000000000000794d */ /* 0x000fea0003800000 */
.L_x_0:
[----:B------:R-:W-:-:S00]  /*07a0*/  BRA `(.L_x_0) ;  /* 0xfffffffc00fc7947 */ /* 0x000fc0000383ffff */
[----:B------:R-:W-:-:S00]  /*07b0*/  NOP ;  /* 0x0000000000007918 */ /* 0x000fc00000000000 */
        /* <DEDUP_REMOVED lines=12> */
.L_x_1:


//--------------------- .nv.constant0.triton_poi_fused_0 --------------------------
	.section	.nv.constant0.triton_poi_fused_0,"a",@progbits
	.sectionflags	@""
	.align	4
.nv.constant0.triton_poi_fused_0:
	.zero		552
